//
// Generated by NVIDIA NVVM Compiler
//
// Compiler Build ID: CL-36424714
// Cuda compilation tools, release 13.0, V13.0.88
// Based on NVVM 20.0.0
//

.version 9.0
.target sm_100
.address_size 64

	// .globl	_Z12gatherKernelPPKfPPKiPKmS6_PfPiiii

.visible .entry _Z12gatherKernelPPKfPPKiPKmS6_PfPiiii(
	.param .u64 .ptr .align 1 _Z12gatherKernelPPKfPPKiPKmS6_PfPiiii_param_0,
	.param .u64 .ptr .align 1 _Z12gatherKernelPPKfPPKiPKmS6_PfPiiii_param_1,
	.param .u64 .ptr .align 1 _Z12gatherKernelPPKfPPKiPKmS6_PfPiiii_param_2,
	.param .u64 .ptr .align 1 _Z12gatherKernelPPKfPPKiPKmS6_PfPiiii_param_3,
	.param .u64 .ptr .align 1 _Z12gatherKernelPPKfPPKiPKmS6_PfPiiii_param_4,
	.param .u64 .ptr .align 1 _Z12gatherKernelPPKfPPKiPKmS6_PfPiiii_param_5,
	.param .u32 _Z12gatherKernelPPKfPPKiPKmS6_PfPiiii_param_6,
	.param .u32 _Z12gatherKernelPPKfPPKiPKmS6_PfPiiii_param_7,
	.param .u32 _Z12gatherKernelPPKfPPKiPKmS6_PfPiiii_param_8
)
.maxntid 512
{
	.reg .pred 	%p<17>;
	.reg .b32 	%r<72>;
	.reg .b32 	%f<16>;
	.reg .b64 	%rd<96>;

	ld.param.u64 	%rd15, [_Z12gatherKernelPPKfPPKiPKmS6_PfPiiii_param_0];
	ld.param.u64 	%rd16, [_Z12gatherKernelPPKfPPKiPKmS6_PfPiiii_param_1];
	ld.param.u64 	%rd17, [_Z12gatherKernelPPKfPPKiPKmS6_PfPiiii_param_2];
	ld.param.u64 	%rd18, [_Z12gatherKernelPPKfPPKiPKmS6_PfPiiii_param_3];
	ld.param.u64 	%rd19, [_Z12gatherKernelPPKfPPKiPKmS6_PfPiiii_param_4];
	ld.param.u64 	%rd20, [_Z12gatherKernelPPKfPPKiPKmS6_PfPiiii_param_5];
	ld.param.u32 	%r33, [_Z12gatherKernelPPKfPPKiPKmS6_PfPiiii_param_7];
	ld.param.u32 	%r32, [_Z12gatherKernelPPKfPPKiPKmS6_PfPiiii_param_8];
	cvta.to.global.u64 	%rd1, %rd19;
	cvta.to.global.u64 	%rd2, %rd20;
	cvta.to.global.u64 	%rd21, %rd18;
	cvta.to.global.u64 	%rd22, %rd17;
	cvta.to.global.u64 	%rd23, %rd16;
	cvta.to.global.u64 	%rd24, %rd15;
	mov.u32 	%r34, %ctaid.x;
	mov.u32 	%r69, %tid.x;
	mul.wide.u32 	%rd25, %r34, 8;
	add.s64 	%rd26, %rd24, %rd25;
	ld.global.nc.u64 	%rd3, [%rd26];
	add.s64 	%rd27, %rd23, %rd25;
	ld.global.nc.u64 	%rd4, [%rd27];
	add.s64 	%rd28, %rd22, %rd25;
	ld.global.nc.u32 	%r2, [%rd28];
	add.s64 	%rd29, %rd21, %rd25;
	ld.global.nc.u32 	%r3, [%rd29];
	mul.lo.s32 	%r4, %r33, %r2;
	mul.lo.s32 	%r35, %r33, %r3;
	cvt.s64.s32 	%rd5, %r35;
	setp.ge.s32 	%p1, %r69, %r4;
	@%p1 bra 	$L__BB0_12;
	not.b32 	%r36, %r69;
	add.s32 	%r5, %r4, %r36;
	shr.u32 	%r37, %r5, 9;
	add.s32 	%r6, %r37, 1;
	and.b32  	%r7, %r6, 7;
	setp.lt.u32 	%p2, %r5, 3584;
	mov.u32 	%r64, %r69;
	@%p2 bra 	$L__BB0_4;
	and.b32  	%r38, %r6, 16777208;
	neg.s32 	%r62, %r38;
	mul.wide.u32 	%rd94, %r69, 4;
	shl.b64 	%rd30, %rd5, 2;
	add.s64 	%rd7, %rd1, %rd30;
	mov.u32 	%r64, %r69;
$L__BB0_3:
	.pragma "nounroll";
	add.s64 	%rd31, %rd3, %rd94;
	// begin inline asm
	ld.global.nc.f32 %f1, [%rd31];
	// end inline asm
	add.s64 	%rd39, %rd7, %rd94;
	st.global.f32 	[%rd39], %f1;
	add.s64 	%rd32, %rd31, 2048;
	// begin inline asm
	ld.global.nc.f32 %f2, [%rd32];
	// end inline asm
	st.global.f32 	[%rd39+2048], %f2;
	add.s64 	%rd33, %rd31, 4096;
	// begin inline asm
	ld.global.nc.f32 %f3, [%rd33];
	// end inline asm
	st.global.f32 	[%rd39+4096], %f3;
	add.s64 	%rd34, %rd31, 6144;
	// begin inline asm
	ld.global.nc.f32 %f4, [%rd34];
	// end inline asm
	st.global.f32 	[%rd39+6144], %f4;
	add.s64 	%rd35, %rd31, 8192;
	// begin inline asm
	ld.global.nc.f32 %f5, [%rd35];
	// end inline asm
	st.global.f32 	[%rd39+8192], %f5;
	add.s64 	%rd36, %rd31, 10240;
	// begin inline asm
	ld.global.nc.f32 %f6, [%rd36];
	// end inline asm
	st.global.f32 	[%rd39+10240], %f6;
	add.s64 	%rd37, %rd31, 12288;
	// begin inline asm
	ld.global.nc.f32 %f7, [%rd37];
	// end inline asm
	st.global.f32 	[%rd39+12288], %f7;
	add.s64 	%rd38, %rd31, 14336;
	// begin inline asm
	ld.global.nc.f32 %f8, [%rd38];
	// end inline asm
	st.global.f32 	[%rd39+14336], %f8;
	add.s32 	%r64, %r64, 4096;
	add.s32 	%r62, %r62, 8;
	add.s64 	%rd94, %rd94, 16384;
	setp.ne.s32 	%p3, %r62, 0;
	@%p3 bra 	$L__BB0_3;
$L__BB0_4:
	setp.eq.s32 	%p4, %r7, 0;
	@%p4 bra 	$L__BB0_12;
	setp.lt.u32 	%p5, %r7, 4;
	@%p5 bra 	$L__BB0_7;
	cvt.u64.u32 	%rd44, %r64;
	mul.wide.u32 	%rd45, %r64, 4;
	add.s64 	%rd40, %rd3, %rd45;
	// begin inline asm
	ld.global.nc.f32 %f9, [%rd40];
	// end inline asm
	add.s64 	%rd46, %rd44, %rd5;
	shl.b64 	%rd47, %rd46, 2;
	add.s64 	%rd48, %rd1, %rd47;
	st.global.f32 	[%rd48], %f9;
	add.s64 	%rd41, %rd40, 2048;
	// begin inline asm
	ld.global.nc.f32 %f10, [%rd41];
	// end inline asm
	st.global.f32 	[%rd48+2048], %f10;
	add.s64 	%rd42, %rd40, 4096;
	// begin inline asm
	ld.global.nc.f32 %f11, [%rd42];
	// end inline asm
	st.global.f32 	[%rd48+4096], %f11;
	add.s64 	%rd43, %rd40, 6144;
	// begin inline asm
	ld.global.nc.f32 %f12, [%rd43];
	// end inline asm
	st.global.f32 	[%rd48+6144], %f12;
	add.s32 	%r64, %r64, 2048;
$L__BB0_7:
	and.b32  	%r39, %r6, 3;
	setp.eq.s32 	%p6, %r39, 0;
	@%p6 bra 	$L__BB0_12;
	setp.eq.s32 	%p7, %r39, 1;
	@%p7 bra 	$L__BB0_10;
	cvt.u64.u32 	%rd51, %r64;
	mul.wide.u32 	%rd52, %r64, 4;
	add.s64 	%rd49, %rd3, %rd52;
	// begin inline asm
	ld.global.nc.f32 %f13, [%rd49];
	// end inline asm
	add.s64 	%rd53, %rd51, %rd5;
	shl.b64 	%rd54, %rd53, 2;
	add.s64 	%rd55, %rd1, %rd54;
	st.global.f32 	[%rd55], %f13;
	add.s64 	%rd50, %rd49, 2048;
	// begin inline asm
	ld.global.nc.f32 %f14, [%rd50];
	// end inline asm
	st.global.f32 	[%rd55+2048], %f14;
	add.s32 	%r64, %r64, 1024;
$L__BB0_10:
	and.b32  	%r40, %r5, 512;
	setp.ne.s32 	%p8, %r40, 0;
	@%p8 bra 	$L__BB0_12;
	cvt.u64.u32 	%rd57, %r64;
	mul.wide.u32 	%rd58, %r64, 4;
	add.s64 	%rd56, %rd3, %rd58;
	// begin inline asm
	ld.global.nc.f32 %f15, [%rd56];
	// end inline asm
	add.s64 	%rd59, %rd57, %rd5;
	shl.b64 	%rd60, %rd59, 2;
	add.s64 	%rd61, %rd1, %rd60;
	st.global.f32 	[%rd61], %f15;
$L__BB0_12:
	mul.lo.s32 	%r18, %r32, %r2;
	mul.lo.s32 	%r41, %r32, %r3;
	cvt.s64.s32 	%rd10, %r41;
	setp.ge.s32 	%p9, %r69, %r18;
	@%p9 bra 	$L__BB0_24;
	not.b32 	%r42, %r69;
	add.s32 	%r19, %r18, %r42;
	shr.u32 	%r43, %r19, 9;
	add.s32 	%r20, %r43, 1;
	and.b32  	%r21, %r20, 7;
	setp.lt.u32 	%p10, %r19, 3584;
	@%p10 bra 	$L__BB0_16;
	and.b32  	%r44, %r20, 16777208;
	neg.s32 	%r67, %r44;
	mul.wide.u32 	%rd95, %r69, 4;
	shl.b64 	%rd62, %rd10, 2;
	add.s64 	%rd12, %rd2, %rd62;
$L__BB0_15:
	.pragma "nounroll";
	add.s64 	%rd63, %rd4, %rd95;
	// begin inline asm
	ld.global.nc.s32 %r45, [%rd63];
	// end inline asm
	add.s64 	%rd71, %rd12, %rd95;
	st.global.u32 	[%rd71], %r45;
	add.s64 	%rd64, %rd63, 2048;
	// begin inline asm
	ld.global.nc.s32 %r46, [%rd64];
	// end inline asm
	st.global.u32 	[%rd71+2048], %r46;
	add.s64 	%rd65, %rd63, 4096;
	// begin inline asm
	ld.global.nc.s32 %r47, [%rd65];
	// end inline asm
	st.global.u32 	[%rd71+4096], %r47;
	add.s64 	%rd66, %rd63, 6144;
	// begin inline asm
	ld.global.nc.s32 %r48, [%rd66];
	// end inline asm
	st.global.u32 	[%rd71+6144], %r48;
	add.s64 	%rd67, %rd63, 8192;
	// begin inline asm
	ld.global.nc.s32 %r49, [%rd67];
	// end inline asm
	st.global.u32 	[%rd71+8192], %r49;
	add.s64 	%rd68, %rd63, 10240;
	// begin inline asm
	ld.global.nc.s32 %r50, [%rd68];
	// end inline asm
	st.global.u32 	[%rd71+10240], %r50;
	add.s64 	%rd69, %rd63, 12288;
	// begin inline asm
	ld.global.nc.s32 %r51, [%rd69];
	// end inline asm
	st.global.u32 	[%rd71+12288], %r51;
	add.s64 	%rd70, %rd63, 14336;
	// begin inline asm
	ld.global.nc.s32 %r52, [%rd70];
	// end inline asm
	st.global.u32 	[%rd71+14336], %r52;
	add.s32 	%r69, %r69, 4096;
	add.s32 	%r67, %r67, 8;
	add.s64 	%rd95, %rd95, 16384;
	setp.ne.s32 	%p11, %r67, 0;
	@%p11 bra 	$L__BB0_15;
$L__BB0_16:
	setp.eq.s32 	%p12, %r21, 0;
	@%p12 bra 	$L__BB0_24;
	setp.lt.u32 	%p13, %r21, 4;
	@%p13 bra 	$L__BB0_19;
	cvt.u64.u32 	%rd76, %r69;
	mul.wide.u32 	%rd77, %r69, 4;
	add.s64 	%rd72, %rd4, %rd77;
	// begin inline asm
	ld.global.nc.s32 %r53, [%rd72];
	// end inline asm
	add.s64 	%rd78, %rd76, %rd10;
	shl.b64 	%rd79, %rd78, 2;
	add.s64 	%rd80, %rd2, %rd79;
	st.global.u32 	[%rd80], %r53;
	add.s64 	%rd73, %rd72, 2048;
	// begin inline asm
	ld.global.nc.s32 %r54, [%rd73];
	// end inline asm
	st.global.u32 	[%rd80+2048], %r54;
	add.s64 	%rd74, %rd72, 4096;
	// begin inline asm
	ld.global.nc.s32 %r55, [%rd74];
	// end inline asm
	st.global.u32 	[%rd80+4096], %r55;
	add.s64 	%rd75, %rd72, 6144;
	// begin inline asm
	ld.global.nc.s32 %r56, [%rd75];
	// end inline asm
	st.global.u32 	[%rd80+6144], %r56;
	add.s32 	%r69, %r69, 2048;
$L__BB0_19:
	and.b32  	%r57, %r20, 3;
	setp.eq.s32 	%p14, %r57, 0;
	@%p14 bra 	$L__BB0_24;
	setp.eq.s32 	%p15, %r57, 1;
	@%p15 bra 	$L__BB0_22;
	cvt.u64.u32 	%rd83, %r69;
	mul.wide.u32 	%rd84, %r69, 4;
	add.s64 	%rd81, %rd4, %rd84;
	// begin inline asm
	ld.global.nc.s32 %r58, [%rd81];
	// end inline asm
	add.s64 	%rd85, %rd83, %rd10;
	shl.b64 	%rd86, %rd85, 2;
	add.s64 	%rd87, %rd2, %rd86;
	st.global.u32 	[%rd87], %r58;
	add.s64 	%rd82, %rd81, 2048;
	// begin inline asm
	ld.global.nc.s32 %r59, [%rd82];
	// end inline asm
	st.global.u32 	[%rd87+2048], %r59;
	add.s32 	%r69, %r69, 1024;
$L__BB0_22:
	and.b32  	%r60, %r19, 512;
	setp.ne.s32 	%p16, %r60, 0;
	@%p16 bra 	$L__BB0_24;
	cvt.u64.u32 	%rd89, %r69;
	mul.wide.u32 	%rd90, %r69, 4;
	add.s64 	%rd88, %rd4, %rd90;
	// begin inline asm
	ld.global.nc.s32 %r61, [%rd88];
	// end inline asm
	add.s64 	%rd91, %rd89, %rd10;
	shl.b64 	%rd92, %rd91, 2;
	add.s64 	%rd93, %rd2, %rd92;
	st.global.u32 	[%rd93], %r61;
$L__BB0_24:
	ret;

}


// ===== COMPILED SASS (sm_100) =====

	.target	sm_100

	.elftype	@"ET_EXEC"


//--------------------- .note.nv.tkinfo           --------------------------
	.section	.note.nv.tkinfo,"",@"SHT_NOTE"
	.sectionflags	@"SHF_NOTE_NV_TKINFO"
	.tkinfo
        /*0018*/ 	.word	0x00000002
        /*0030*/ 	.string	""
        /*0030*/ 	.string	"ptxas"
        /*0030*/ 	.string	"Cuda compilation tools, release 13.0, V13.0.88"
        /*0030*/ 	.string	"Build cuda_13.0.r13.0/compiler.36424714_0"
        /*0030*/ 	.string	"-arch sm_100 -m 64 "



//--------------------- .note.nv.cuinfo           --------------------------
	.section	.note.nv.cuinfo,"",@"SHT_NOTE"
	.sectionflags	@"SHF_NOTE_NV_CUINFO"
        /*0018*/ 	.short	0x0002
        /*001a*/ 	.short	0x0064
        /*001c*/ 	.short	0x0082
	.zero		2


//--------------------- .nv.info                  --------------------------
	.section	.nv.info,"",@"SHT_CUDA_INFO"
	.align	4


	//----- nvinfo : EIATTR_REGCOUNT
	.align		4
        /*0000*/ 	.byte	0x04, 0x2f
        /*0002*/ 	.short	(.L_1 - .L_0)
	.align		4
.L_0:
        /*0004*/ 	.word	index@(_Z12gatherKernelPPKfPPKiPKmS6_PfPiiii)
        /*0008*/ 	.word	0x00000020


	//----- nvinfo : EIATTR_FRAME_SIZE
	.align		4
.L_1:
        /*000c*/ 	.byte	0x04, 0x11
        /*000e*/ 	.short	(.L_3 - .L_2)
	.align		4
.L_2:
        /*0010*/ 	.word	index@(_Z12gatherKernelPPKfPPKiPKmS6_PfPiiii)
        /*0014*/ 	.word	0x00000000


	//----- nvinfo : EIATTR_MIN_STACK_SIZE
	.align		4
.L_3:
        /*0018*/ 	.byte	0x04, 0x12
        /*001a*/ 	.short	(.L_5 - .L_4)
	.align		4
.L_4:
        /*001c*/ 	.word	index@(_Z12gatherKernelPPKfPPKiPKmS6_PfPiiii)
        /*0020*/ 	.word	0x00000000
.L_5:


//--------------------- .nv.compat                --------------------------
	.section	.nv.compat,"",@"SHT_CUDA_COMPAT_INFO"
	.align	4
        /*0000*/ 	.byte	0x02, 0x09, 0x00, 0x00, 0x02, 0x02, 0x01, 0x00, 0x02, 0x05, 0x05, 0x00, 0x03, 0x07, 0x01, 0x01
        /*0010*/ 	.byte	0x02, 0x03, 0x00, 0x00, 0x02, 0x06, 0x01, 0x00, 0x04, 0x0b, 0x08, 0x00, 0x09, 0x00, 0x00, 0x00
        /*0020*/ 	.byte	0x00, 0x00, 0x00, 0x00


//--------------------- .nv.info._Z12gatherKernelPPKfPPKiPKmS6_PfPiiii --------------------------
	.section	.nv.info._Z12gatherKernelPPKfPPKiPKmS6_PfPiiii,"",@"SHT_CUDA_INFO"
	.sectionflags	@""
	.align	4


	//----- nvinfo : EIATTR_CUDA_API_VERSION
	.align		4
        /*0000*/ 	.byte	0x04, 0x37
        /*0002*/ 	.short	(.L_7 - .L_6)
.L_6:
        /*0004*/ 	.word	0x00000082


	//----- nvinfo : EIATTR_KPARAM_INFO
	.align		4
.L_7:
        /*0008*/ 	.byte	0x04, 0x17
        /*000a*/ 	.short	(.L_9 - .L_8)
.L_8:
        /*000c*/ 	.word	0x00000000
        /*0010*/ 	.short	0x0008
        /*0012*/ 	.short	0x0038
        /*0014*/ 	.byte	0x00, 0xf0, 0x11, 0x00


	//----- nvinfo : EIATTR_KPARAM_INFO
	.align		4
.L_9:
        /*0018*/ 	.byte	0x04, 0x17
        /*001a*/ 	.short	(.L_11 - .L_10)
.L_10:
        /*001c*/ 	.word	0x00000000
        /*0020*/ 	.short	0x0007
        /*0022*/ 	.short	0x0034
        /*0024*/ 	.byte	0x00, 0xf0, 0x11, 0x00


	//----- nvinfo : EIATTR_KPARAM_INFO
	.align		4
.L_11:
        /*0028*/ 	.byte	0x04, 0x17
        /*002a*/ 	.short	(.L_13 - .L_12)
.L_12:
        /*002c*/ 	.word	0x00000000
        /*0030*/ 	.short	0x0006
        /*0032*/ 	.short	0x0030
        /*0034*/ 	.byte	0x00, 0xf0, 0x11, 0x00


	//----- nvinfo : EIATTR_KPARAM_INFO
	.align		4
.L_13:
        /*0038*/ 	.byte	0x04, 0x17
        /*003a*/ 	.short	(.L_15 - .L_14)
.L_14:
        /*003c*/ 	.word	0x00000000
        /*0040*/ 	.short	0x0005
        /*0042*/ 	.short	0x0028
        /*0044*/ 	.byte	0x00, 0xf5, 0x21, 0x00


	//----- nvinfo : EIATTR_KPARAM_INFO
	.align		4
.L_15:
        /*0048*/ 	.byte	0x04, 0x17
        /*004a*/ 	.short	(.L_17 - .L_16)
.L_16:
        /*004c*/ 	.word	0x00000000
        /*0050*/ 	.short	0x0004
        /*0052*/ 	.short	0x0020
        /*0054*/ 	.byte	0x00, 0xf5, 0x21, 0x00


	//----- nvinfo : EIATTR_KPARAM_INFO
	.align		4
.L_17:
        /*0058*/ 	.byte	0x04, 0x17
        /*005a*/ 	.short	(.L_19 - .L_18)
.L_18:
        /*005c*/ 	.word	0x00000000
        /*0060*/ 	.short	0x0003
        /*0062*/ 	.short	0x0018
        /*0064*/ 	.byte	0x00, 0xf5, 0x21, 0x00


	//----- nvinfo : EIATTR_KPARAM_INFO
	.align		4
.L_19:
        /*0068*/ 	.byte	0x04, 0x17
        /*006a*/ 	.short	(.L_21 - .L_20)
.L_20:
        /*006c*/ 	.word	0x00000000
        /*0070*/ 	.short	0x0002
        /*0072*/ 	.short	0x0010
        /*0074*/ 	.byte	0x00, 0xf5, 0x21, 0x00


	//----- nvinfo : EIATTR_KPARAM_INFO
	.align		4
.L_21:
        /*0078*/ 	.byte	0x04, 0x17
        /*007a*/ 	.short	(.L_23 - .L_22)
.L_22:
        /*007c*/ 	.word	0x00000000
        /*0080*/ 	.short	0x0001
        /*0082*/ 	.short	0x0008
        /*0084*/ 	.byte	0x00, 0xf5, 0x21, 0x00


	//----- nvinfo : EIATTR_KPARAM_INFO
	.align		4
.L_23:
        /*0088*/ 	.byte	0x04, 0x17
        /*008a*/ 	.short	(.L_25 - .L_24)
.L_24:
        /*008c*/ 	.word	0x00000000
        /*0090*/ 	.short	0x0000
        /*0092*/ 	.short	0x0000
        /*0094*/ 	.byte	0x00, 0xf5, 0x21, 0x00


	//----- nvinfo : EIATTR_SPARSE_MMA_MASK
	.align		4
.L_25:
        /*0098*/ 	.byte	0x03, 0x50
        /*009a*/ 	.short	0x0000


	//----- nvinfo : EIATTR_MAXREG_COUNT
	.align		4
        /*009c*/ 	.byte	0x03, 0x1b
        /*009e*/ 	.short	0x0080


	//----- nvinfo : EIATTR_MERCURY_ISA_VERSION
	.align		4
        /*00a0*/ 	.byte	0x03, 0x5f
        /*00a2*/ 	.short	0x0101


	//----- nvinfo : EIATTR_VRC_CTA_INIT_COUNT
	.align		4
        /*00a4*/ 	.byte	0x02, 0x4a
	.zero		1
	.zero		1


	//----- nvinfo : EIATTR_EXIT_INSTR_OFFSETS
	.align		4
        /*00a8*/ 	.byte	0x04, 0x1c
        /*00aa*/ 	.short	(.L_27 - .L_26)


	//   ....[0]....
.L_26:
        /*00ac*/ 	.word	0x00000730


	//   ....[1]....
        /*00b0*/ 	.word	0x00000a00


	//   ....[2]....
        /*00b4*/ 	.word	0x00000b50


	//   ....[3]....
        /*00b8*/ 	.word	0x00000c60


	//   ....[4]....
        /*00bc*/ 	.word	0x00000cf0


	//----- nvinfo : EIATTR_MAX_THREADS
	.align		4
.L_27:
        /*00c0*/ 	.byte	0x04, 0x05
        /*00c2*/ 	.short	(.L_29 - .L_28)
.L_28:
        /*00c4*/ 	.word	0x00000200
        /*00c8*/ 	.word	0x00000001
        /*00cc*/ 	.word	0x00000001


	//----- nvinfo : EIATTR_CRS_STACK_SIZE
	.align		4
.L_29:
        /*00d0*/ 	.byte	0x04, 0x1e
        /*00d2*/ 	.short	(.L_31 - .L_30)
.L_30:
        /*00d4*/ 	.word	0x00000000


	//----- nvinfo : EIATTR_CBANK_PARAM_SIZE
	.align		4
.L_31:
        /*00d8*/ 	.byte	0x03, 0x19
        /*00da*/ 	.short	0x003c


	//----- nvinfo : EIATTR_PARAM_CBANK
	.align		4
        /*00dc*/ 	.byte	0x04, 0x0a
        /*00de*/ 	.short	(.L_33 - .L_32)
	.align		4
.L_32:
        /*00e0*/ 	.word	index@(.nv.constant0._Z12gatherKernelPPKfPPKiPKmS6_PfPiiii)
        /*00e4*/ 	.short	0x0380
        /*00e6*/ 	.short	0x003c


	//----- nvinfo : EIATTR_SW_WAR
	.align		4
.L_33:
        /*00e8*/ 	.byte	0x04, 0x36
        /*00ea*/ 	.short	(.L_35 - .L_34)
.L_34:
        /*00ec*/ 	.word	0x00000008
.L_35:


//--------------------- .nv.callgraph             --------------------------
	.section	.nv.callgraph,"",@"SHT_CUDA_CALLGRAPH"
	.align	4
	.sectionentsize	8
	.align		4
        /*0000*/ 	.word	0x00000000
	.align		4
        /*0004*/ 	.word	0xffffffff
	.align		4
        /*0008*/ 	.word	0x00000000
	.align		4
        /*000c*/ 	.word	0xfffffffe
	.align		4
        /*0010*/ 	.word	0x00000000
	.align		4
        /*0014*/ 	.word	0xfffffffd
	.align		4
        /*0018*/ 	.word	0x00000000
	.align		4
        /*001c*/ 	.word	0xfffffffc


//--------------------- .text._Z12gatherKernelPPKfPPKiPKmS6_PfPiiii --------------------------
	.section	.text._Z12gatherKernelPPKfPPKiPKmS6_PfPiiii,"ax",@progbits
	.align	128
        .global         _Z12gatherKernelPPKfPPKiPKmS6_PfPiiii
        .type           _Z12gatherKernelPPKfPPKiPKmS6_PfPiiii,@function
        .size           _Z12gatherKernelPPKfPPKiPKmS6_PfPiiii,(.L_x_15 - _Z12gatherKernelPPKfPPKiPKmS6_PfPiiii)
        .other          _Z12gatherKernelPPKfPPKiPKmS6_PfPiiii,@"STO_CUDA_ENTRY STV_DEFAULT"
_Z12gatherKernelPPKfPPKiPKmS6_PfPiiii:
.text._Z12gatherKernelPPKfPPKiPKmS6_PfPiiii:
[----:B------:R-:W-:Y:S01]  /*0000*/  LDC R1, c[0x0][0x37c] ;  /* 0x0000df00ff017b82 */ /* 0x000fe20000000800 */
[----:B------:R-:W0:Y:S07]  /*0010*/  S2R R13, SR_CTAID.X ;  /* 0x00000000000d7919 */ /* 0x000e2e0000002500 */
[----:B------:R-:W0:Y:S01]  /*0020*/  LDC.64 R6, c[0x0][0x390] ;  /* 0x0000e400ff067b82 */ /* 0x000e220000000a00 */
[----:B------:R-:W1:Y:S07]  /*0030*/  LDCU.64 UR4, c[0x0][0x358] ;  /* 0x00006b00ff0477ac */ /* 0x000e6e0008000a00 */
[----:B------:R-:W2:Y:S08]  /*0040*/  LDC.64 R4, c[0x0][0x388] ;  /* 0x0000e200ff047b82 */ /* 0x000eb00000000a00 */
[----:B------:R-:W3:Y:S01]  /*0050*/  LDC.64 R8, c[0x0][0x398] ;  /* 0x0000e600ff087b82 */ /* 0x000ee20000000a00 */
[----:B------:R-:W4:Y:S01]  /*0060*/  S2R R11, SR_TID.X ;  /* 0x00000000000b7919 */ /* 0x000f220000002100 */
[----:B------:R-:W4:Y:S06]  /*0070*/  LDCU UR6, c[0x0][0x3b4] ;  /* 0x00007680ff0677ac */ /* 0x000f2c0008000800 */
[----:B------:R-:W4:Y:S01]  /*0080*/  LDC.64 R2, c[0x0][0x380] ;  /* 0x0000e000ff027b82 */ /* 0x000f220000000a00 */
[----:B0-----:R-:W-:-:S05]  /*0090*/  IMAD.WIDE.U32 R6, R13, 0x8, R6 ;  /* 0x000000080d067825 */ /* 0x001fca00078e0006 */
[----:B-1----:R-:W4:Y:S01]  /*00a0*/  LDG.E.CONSTANT R0, desc[UR4][R6.64] ;  /* 0x0000000406007981 */ /* 0x002f22000c1e9900 */
[----:B--2---:R-:W-:-:S04]  /*00b0*/  IMAD.WIDE.U32 R4, R13, 0x8, R4 ;  /* 0x000000080d047825 */ /* 0x004fc800078e0004 */
[C---:B---3--:R-:W-:Y:S02]  /*00c0*/  IMAD.WIDE.U32 R8, R13.reuse, 0x8, R8 ;  /* 0x000000080d087825 */ /* 0x048fe400078e0008 */
[----:B------:R-:W5:Y:S04]  /*00d0*/  LDG.E.64.CONSTANT R4, desc[UR4][R4.64] ;  /* 0x0000000404047981 */ /* 0x000f68000c1e9b00 */
[----:B------:R0:W5:Y:S01]  /*00e0*/  LDG.E.CONSTANT R10, desc[UR4][R8.64] ;  /* 0x00000004080a7981 */ /* 0x000162000c1e9900 */
[----:B------:R-:W-:Y:S01]  /*00f0*/  BSSY.RECONVERGENT B0, `(.L_x_0) ;  /* 0x000005f000007945 */ /* 0x000fe20003800200 */
[----:B----4-:R-:W-:-:S04]  /*0100*/  IMAD.WIDE.U32 R2, R13, 0x8, R2 ;  /* 0x000000080d027825 */ /* 0x010fc800078e0002 */
[----:B------:R-:W-:-:S05]  /*0110*/  IMAD R12, R0, UR6, RZ ;  /* 0x00000006000c7c24 */ /* 0x000fca000f8e02ff */
[----:B------:R-:W-:-:S13]  /*0120*/  ISETP.GE.AND P0, PT, R11, R12, PT ;  /* 0x0000000c0b00720c */ /* 0x000fda0003f06270 */
[----:B0-----:R-:W-:Y:S05]  /*0130*/  @P0 BRA `(.L_x_1) ;  /* 0x0000000400680947 */ /* 0x001fea0003800000 */
[----:B------:R-:W5:Y:S01]  /*0140*/  LDG.E.64.CONSTANT R2, desc[UR4][R2.64] ;  /* 0x0000000402027981 */ /* 0x000f62000c1e9b00 */
[----:B------:R-:W-:Y:S01]  /*0150*/  LOP3.LUT R15, RZ, R11, RZ, 0x33, !PT ;  /* 0x0000000bff0f7212 */ /* 0x000fe200078e33ff */
[----:B-----5:R-:W-:Y:S01]  /*0160*/  IMAD R13, R10, UR6, RZ ;  /* 0x000000060a0d7c24 */ /* 0x020fe2000f8e02ff */
[----:B------:R-:W-:Y:S01]  /*0170*/  BSSY.RECONVERGENT B1, `(.L_x_2) ;  /* 0x000002b000017945 */ /* 0x000fe20003800200 */
[----:B------:R-:W-:Y:S02]  /*0180*/  IMAD.MOV.U32 R14, RZ, RZ, R11 ;  /* 0x000000ffff0e7224 */ /* 0x000fe400078e000b */
[----:B------:R-:W-:Y:S01]  /*0190*/  IMAD.IADD R15, R12, 0x1, R15 ;  /* 0x000000010c0f7824 */ /* 0x000fe200078e020f */
[----:B------:R-:W-:-:S04]  /*01a0*/  SHF.R.S32.HI R12, RZ, 0x1f, R13 ;  /* 0x0000001fff0c7819 */ /* 0x000fc8000001140d */
[C---:B------:R-:W-:Y:S02]  /*01b0*/  ISETP.GE.U32.AND P1, PT, R15.reuse, 0xe00, PT ;  /* 0x00000e000f00780c */ /* 0x040fe40003f26070 */
[----:B------:R-:W-:-:S04]  /*01c0*/  LEA.HI R16, R15, 0x1, RZ, 0x17 ;  /* 0x000000010f107811 */ /* 0x000fc800078fb8ff */
[----:B------:R-:W-:-:S04]  /*01d0*/  LOP3.LUT R17, R16, 0x7, RZ, 0xc0, !PT ;  /* 0x0000000710117812 */ /* 0x000fc800078ec0ff */
[----:B------:R-:W-:-:S03]  /*01e0*/  ISETP.NE.AND P0, PT, R17, RZ, PT ;  /* 0x000000ff1100720c */ /* 0x000fc60003f05270 */
[----:B------:R-:W-:Y:S10]  /*01f0*/  @!P1 BRA `(.L_x_3) ;  /* 0x0000000000889947 */ /* 0x000ff40003800000 */
[----:B------:R-:W0:Y:S01]  /*0200*/  LDCU.64 UR8, c[0x0][0x3a0] ;  /* 0x00007400ff0877ac */ /* 0x000e220008000a00 */
[----:B------:R-:W-:Y:S01]  /*0210*/  IMAD.WIDE.U32 R20, R11, 0x4, RZ ;  /* 0x000000040b147825 */ /* 0x000fe200078e00ff */
[----:B------:R-:W-:-:S03]  /*0220*/  LOP3.LUT R22, R16, 0xfffff8, RZ, 0xc0, !PT ;  /* 0x00fffff810167812 */ /* 0x000fc600078ec0ff */
[----:B------:R-:W-:Y:S02]  /*0230*/  IMAD.MOV.U32 R19, RZ, RZ, R20 ;  /* 0x000000ffff137224 */ /* 0x000fe400078e0014 */
[----:B------:R-:W-:Y:S02]  /*0240*/  IMAD.MOV.U32 R14, RZ, RZ, R11 ;  /* 0x000000ffff0e7224 */ /* 0x000fe400078e000b */
[----:B------:R-:W-:Y:S01]  /*0250*/  IMAD.MOV R22, RZ, RZ, -R22 ;  /* 0x000000ffff167224 */ /* 0x000fe200078e0a16 */
[----:B0-----:R-:W-:-:S04]  /*0260*/  LEA R18, P1, R13, UR8, 0x2 ;  /* 0x000000080d127c11 */ /* 0x001fc8000f8210ff */
[----:B------:R-:W-:-:S09]  /*0270*/  LEA.HI.X R20, R13, UR9, R12, 0x2, P1 ;  /* 0x000000090d147c11 */ /* 0x000fd200088f140c */
.L_x_4:
[----:B------:R-:W-:-:S05]  /*0280*/  IADD3 R6, P1, PT, R2, R19, RZ ;  /* 0x0000001302067210 */ /* 0x000fca0007f3e0ff */
[----:B------:R-:W-:-:S05]  /*0290*/  IMAD.X R7, R3, 0x1, R21, P1 ;  /* 0x0000000103077824 */ /* 0x000fca00008e0615 */
[----:B-1----:R-:W2:Y:S01]  /*02a0*/  LDG.E.CONSTANT R23, desc[UR4][R6.64] ;  /* 0x0000000406177981 */ /* 0x002ea2000c1e9900 */
[----:B------:R-:W-:-:S03]  /*02b0*/  IADD3 R8, P1, PT, R19, R18, RZ ;  /* 0x0000001213087210 */ /* 0x000fc60007f3e0ff */
[----:B------:R-:W3:Y:S02]  /*02c0*/  LDG.E.CONSTANT R25, desc[UR4][R6.64+0x800] ;  /* 0x0008000406197981 */ /* 0x000ee4000c1e9900 */
[----:B------:R-:W-:Y:S02]  /*02d0*/  IMAD.X R9, R21, 0x1, R20, P1 ;  /* 0x0000000115097824 */ /* 0x000fe400008e0614 */
[----:B------:R-:W4:Y:S04]  /*02e0*/  LDG.E.CONSTANT R27, desc[UR4][R6.64+0x1000] ;  /* 0x00100004061b7981 */ /* 0x000f28000c1e9900 */
[----:B------:R-:W5:Y:S04]  /*02f0*/  LDG.E.CONSTANT R29, desc[UR4][R6.64+0x1800] ;  /* 0x00180004061d7981 */ /* 0x000f68000c1e9900 */
[----:B------:R-:W5:Y:S04]  /*0300*/  LDG.E.CONSTANT R24, desc[UR4][R6.64+0x2000] ;  /* 0x0020000406187981 */ /* 0x000f68000c1e9900 */
[----:B------:R-:W5:Y:S04]  /*0310*/  LDG.E.CONSTANT R26, desc[UR4][R6.64+0x2800] ;  /* 0x00280004061a7981 */ /* 0x000f68000c1e9900 */
[----:B------:R-:W5:Y:S04]  /*0320*/  LDG.E.CONSTANT R28, desc[UR4][R6.64+0x3000] ;  /* 0x00300004061c7981 */ /* 0x000f68000c1e9900 */
[----:B--2---:R0:W-:Y:S01]  /*0330*/  STG.E desc[UR4][R8.64], R23 ;  /* 0x0000001708007986 */ /* 0x0041e2000c101904 */
[----:B------:R-:W-:-:S03]  /*0340*/  VIADD R22, R22, 0x8 ;  /* 0x0000000816167836 */ /* 0x000fc60000000000 */
[----:B---3--:R1:W-:Y:S04]  /*0350*/  STG.E desc[UR4][R8.64+0x800], R25 ;  /* 0x0008001908007986 */ /* 0x0083e8000c101904 */
[----:B----4-:R1:W-:Y:S04]  /*0360*/  STG.E desc[UR4][R8.64+0x1000], R27 ;  /* 0x0010001b08007986 */ /* 0x0103e8000c101904 */
[----:B0-----:R-:W2:Y:S04]  /*0370*/  LDG.E.CONSTANT R23, desc[UR4][R6.64+0x3800] ;  /* 0x0038000406177981 */ /* 0x001ea8000c1e9900 */
[----:B-----5:R1:W-:Y:S04]  /*0380*/  STG.E desc[UR4][R8.64+0x1800], R29 ;  /* 0x0018001d08007986 */ /* 0x0203e8000c101904 */
[----:B------:R1:W-:Y:S04]  /*0390*/  STG.E desc[UR4][R8.64+0x2000], R24 ;  /* 0x0020001808007986 */ /* 0x0003e8000c101904 */
[----:B------:R1:W-:Y:S04]  /*03a0*/  STG.E desc[UR4][R8.64+0x2800], R26 ;  /* 0x0028001a08007986 */ /* 0x0003e8000c101904 */
[----:B------:R1:W-:Y:S01]  /*03b0*/  STG.E desc[UR4][R8.64+0x3000], R28 ;  /* 0x0030001c08007986 */ /* 0x0003e2000c101904 */
[----:B------:R-:W-:-:S02]  /*03c0*/  ISETP.NE.AND P1, PT, R22, RZ, PT ;  /* 0x000000ff1600720c */ /* 0x000fc40003f25270 */
[----:B------:R-:W-:Y:S01]  /*03d0*/  IADD3 R19, P2, PT, R19, 0x4000, RZ ;  /* 0x0000400013137810 */ /* 0x000fe20007f5e0ff */
[----:B------:R-:W-:-:S04]  /*03e0*/  VIADD R14, R14, 0x1000 ;  /* 0x000010000e0e7836 */ /* 0x000fc80000000000 */
[----:B------:R-:W-:Y:S01]  /*03f0*/  IMAD.X R21, RZ, RZ, R21, P2 ;  /* 0x000000ffff157224 */ /* 0x000fe200010e0615 */
[----:B--2---:R1:W-:Y:S05]  /*0400*/  STG.E desc[UR4][R8.64+0x3800], R23 ;  /* 0x0038001708007986 */ /* 0x0043ea000c101904 */
[----:B------:R-:W-:Y:S05]  /*0410*/  @P1 BRA `(.L_x_4) ;  /* 0xfffffffc00981947 */ /* 0x000fea000383ffff */
.L_x_3:
[----:B------:R-:W-:Y:S05]  /*0420*/  BSYNC.RECONVERGENT B1 ;  /* 0x0000000000017941 */ /* 0x000fea0003800200 */
.L_x_2:
[----:B------:R-:W-:Y:S05]  /*0430*/  @!P0 BRA `(.L_x_1) ;  /* 0x0000000000a88947 */ /* 0x000fea0003800000 */
[----:B------:R-:W-:Y:S01]  /*0440*/  ISETP.GE.U32.AND P0, PT, R17, 0x4, PT ;  /* 0x000000041100780c */ /* 0x000fe20003f06070 */
[----:B------:R-:W-:Y:S01]  /*0450*/  BSSY.RECONVERGENT B1, `(.L_x_5) ;  /* 0x0000012000017945 */ /* 0x000fe20003800200 */
[----:B------:R-:W-:-:S11]  /*0460*/  LOP3.LUT P1, R18, R16, 0x3, RZ, 0xc0, !PT ;  /* 0x0000000310127812 */ /* 0x000fd6000782c0ff */
[----:B------:R-:W-:Y:S05]  /*0470*/  @!P0 BRA `(.L_x_6) ;  /* 0x00000000003c8947 */ /* 0x000fea0003800000 */
[C---:B-1----:R-:W-:Y:S01]  /*0480*/  IMAD.WIDE.U32 R8, R14.reuse, 0x4, R2 ;  /* 0x000000040e087825 */ /* 0x042fe200078e0002 */
[----:B------:R-:W0:Y:S04]  /*0490*/  LDCU.64 UR8, c[0x0][0x3a0] ;  /* 0x00007400ff0877ac */ /* 0x000e280008000a00 */
[----:B------:R-:W2:Y:S04]  /*04a0*/  LDG.E.CONSTANT R17, desc[UR4][R8.64] ;  /* 0x0000000408117981 */ /* 0x000ea8000c1e9900 */
[----:B------:R-:W3:Y:S04]  /*04b0*/  LDG.E.CONSTANT R19, desc[UR4][R8.64+0x800] ;  /* 0x0008000408137981 */ /* 0x000ee8000c1e9900 */
[----:B------:R-:W4:Y:S04]  /*04c0*/  LDG.E.CONSTANT R21, desc[UR4][R8.64+0x1000] ;  /* 0x0010000408157981 */ /* 0x000f28000c1e9900 */
[----:B------:R-:W5:Y:S01]  /*04d0*/  LDG.E.CONSTANT R23, desc[UR4][R8.64+0x1800] ;  /* 0x0018000408177981 */ /* 0x000f62000c1e9900 */
[----:B------:R-:W-:Y:S01]  /*04e0*/  IADD3 R7, P0, PT, R13, R14, RZ ;  /* 0x0000000e0d077210 */ /* 0x000fe20007f1e0ff */
[----:B------:R-:W-:-:S04]  /*04f0*/  VIADD R14, R14, 0x800 ;  /* 0x000008000e0e7836 */ /* 0x000fc80000000000 */
[----:B------:R-:W-:Y:S01]  /*0500*/  IMAD.X R16, RZ, RZ, R12, P0 ;  /* 0x000000ffff107224 */ /* 0x000fe200000e060c */
[----:B0-----:R-:W-:-:S04]  /*0510*/  LEA R6, P0, R7, UR8, 0x2 ;  /* 0x0000000807067c11 */ /* 0x001fc8000f8010ff */
[----:B------:R-:W-:-:S05]  /*0520*/  LEA.HI.X R7, R7, UR9, R16, 0x2, P0 ;  /* 0x0000000907077c11 */ /* 0x000fca00080f1410 */
[----:B--2---:R0:W-:Y:S04]  /*0530*/  STG.E desc[UR4][R6.64], R17 ;  /* 0x0000001106007986 */ /* 0x0041e8000c101904 */
[----:B---3--:R0:W-:Y:S04]  /*0540*/  STG.E desc[UR4][R6.64+0x800], R19 ;  /* 0x0008001306007986 */ /* 0x0081e8000c101904 */
[----:B----4-:R0:W-:Y:S04]  /*0550*/  STG.E desc[UR4][R6.64+0x1000], R21 ;  /* 0x0010001506007986 */ /* 0x0101e8000c101904 */
[----:B-----5:R0:W-:Y:S02]  /*0560*/  STG.E desc[UR4][R6.64+0x1800], R23 ;  /* 0x0018001706007986 */ /* 0x0201e4000c101904 */
.L_x_6:
[----:B------:R-:W-:Y:S05]  /*0570*/  BSYNC.RECONVERGENT B1 ;  /* 0x0000000000017941 */ /* 0x000fea0003800200 */
.L_x_5:
[----:B------:R-:W-:Y:S05]  /*0580*/  @!P1 BRA `(.L_x_1) ;  /* 0x0000000000549947 */ /* 0x000fea0003800000 */
[----:B------:R-:W-:Y:S02]  /*0590*/  ISETP.NE.AND P1, PT, R18, 0x1, PT ;  /* 0x000000011200780c */ /* 0x000fe40003f25270 */
[----:B------:R-:W-:-:S11]  /*05a0*/  LOP3.LUT P0, RZ, R15, 0x200, RZ, 0xc0, !PT ;  /* 0x000002000fff7812 */ /* 0x000fd6000780c0ff */
[C---:B------:R-:W-:Y:S01]  /*05b0*/  @P1 IADD3 R18, P2, PT, R13.reuse, R14, RZ ;  /* 0x0000000e0d121210 */ /* 0x040fe20007f5e0ff */
[C-C-:B0-----:R-:W-:Y:S01]  /*05c0*/  @P1 IMAD.WIDE.U32 R16, R14.reuse, 0x4, R2.reuse ;  /* 0x000000040e101825 */ /* 0x141fe200078e0002 */
[----:B------:R-:W0:Y:S03]  /*05d0*/  @!P0 LDC.64 R6, c[0x0][0x3a0] ;  /* 0x0000e800ff068b82 */ /* 0x000e260000000a00 */
[----:B------:R-:W-:Y:S01]  /*05e0*/  @P1 VIADD R14, R14, 0x400 ;  /* 0x000004000e0e1836 */ /* 0x000fe20000000000 */
[----:B------:R-:W2:Y:S03]  /*05f0*/  @P1 LDG.E.CONSTANT R15, desc[UR4][R16.64] ;  /* 0x00000004100f1981 */ /* 0x000ea6000c1e9900 */
[----:B-1----:R-:W-:Y:S01]  /*0600*/  @!P0 IMAD.WIDE.U32 R8, R14, 0x4, R2 ;  /* 0x000000040e088825 */ /* 0x002fe200078e0002 */
[----:B------:R-:W3:Y:S01]  /*0610*/  @P1 LDG.E.CONSTANT R19, desc[UR4][R16.64+0x800] ;  /* 0x0008000410131981 */ /* 0x000ee2000c1e9900 */
[----:B------:R-:W1:Y:S04]  /*0620*/  @P1 LDC.64 R2, c[0x0][0x3a0] ;  /* 0x0000e800ff021b82 */ /* 0x000e680000000a00 */
[----:B------:R-:W4:Y:S01]  /*0630*/  @!P0 LDG.E.CONSTANT R9, desc[UR4][R8.64] ;  /* 0x0000000408098981 */ /* 0x000f22000c1e9900 */
[----:B------:R-:W-:Y:S01]  /*0640*/  @!P0 IADD3 R13, P3, PT, R13, R14, RZ ;  /* 0x0000000e0d0d8210 */ /* 0x000fe20007f7e0ff */
[----:B------:R-:W-:-:S04]  /*0650*/  @P1 IMAD.X R14, RZ, RZ, R12, P2 ;  /* 0x000000ffff0e1224 */ /* 0x000fc800010e060c */
[----:B------:R-:W-:Y:S01]  /*0660*/  @!P0 IMAD.X R12, RZ, RZ, R12, P3 ;  /* 0x000000ffff0c8224 */ /* 0x000fe200018e060c */
[----:B0-----:R-:W-:-:S04]  /*0670*/  @!P0 LEA R6, P3, R13, R6, 0x2 ;  /* 0x000000060d068211 */ /* 0x001fc800078610ff */
[----:B------:R-:W-:Y:S02]  /*0680*/  @!P0 LEA.HI.X R7, R13, R7, R12, 0x2, P3 ;  /* 0x000000070d078211 */ /* 0x000fe400018f140c */
[----:B-1----:R-:W-:-:S04]  /*0690*/  @P1 LEA R2, P2, R18, R2, 0x2 ;  /* 0x0000000212021211 */ /* 0x002fc800078410ff */
[----:B------:R-:W-:-:S05]  /*06a0*/  @P1 LEA.HI.X R3, R18, R3, R14, 0x2, P2 ;  /* 0x0000000312031211 */ /* 0x000fca00010f140e */
[----:B--2---:R2:W-:Y:S04]  /*06b0*/  @P1 STG.E desc[UR4][R2.64], R15 ;  /* 0x0000000f02001986 */ /* 0x0045e8000c101904 */
[----:B---3--:R2:W-:Y:S04]  /*06c0*/  @P1 STG.E desc[UR4][R2.64+0x800], R19 ;  /* 0x0008001302001986 */ /* 0x0085e8000c101904 */
[----:B----4-:R2:W-:Y:S02]  /*06d0*/  @!P0 STG.E desc[UR4][R6.64], R9 ;  /* 0x0000000906008986 */ /* 0x0105e4000c101904 */
.L_x_1:
[----:B------:R-:W-:Y:S05]  /*06e0*/  BSYNC.RECONVERGENT B0 ;  /* 0x0000000000007941 */ /* 0x000fea0003800200 */
.L_x_0:
[----:B------:R-:W3:Y:S02]  /*06f0*/  LDCU UR7, c[0x0][0x3b8] ;  /* 0x00007700ff0777ac */ /* 0x000ee40008000800 */
[----:B---3--:R-:W-:Y:S02]  /*0700*/  IMAD R0, R0, UR7, RZ ;  /* 0x0000000700007c24 */ /* 0x008fe4000f8e02ff */
[----:B-----5:R-:W-:-:S03]  /*0710*/  IMAD R10, R10, UR7, RZ ;  /* 0x000000070a0a7c24 */ /* 0x020fc6000f8e02ff */
[----:B------:R-:W-:-:S13]  /*0720*/  ISETP.GE.AND P0, PT, R11, R0, PT ;  /* 0x000000000b00720c */ /* 0x000fda0003f06270 */
[----:B------:R-:W-:Y:S05]  /*0730*/  @P0 EXIT ;  /* 0x000000000000094d */ /* 0x000fea0003800000 */
[----:B--2---:R-:W-:Y:S01]  /*0740*/  LOP3.LUT R3, RZ, R11, RZ, 0x33, !PT ;  /* 0x0000000bff037212 */ /* 0x004fe200078e33ff */
[----:B------:R-:W-:Y:S04]  /*0750*/  BSSY.RECONVERGENT B0, `(.L_x_7) ;  /* 0x000002a000007945 */ /* 0x000fe80003800200 */
[----:B------:R-:W-:Y:S01]  /*0760*/  IMAD.IADD R0, R3, 0x1, R0 ;  /* 0x0000000103007824 */ /* 0x000fe200078e0200 */
[----:B------:R-:W-:-:S04]  /*0770*/  SHF.R.S32.HI R3, RZ, 0x1f, R10 ;  /* 0x0000001fff037819 */ /* 0x000fc8000001140a */
[C---:B------:R-:W-:Y:S02]  /*0780*/  ISETP.GE.U32.AND P1, PT, R0.reuse, 0xe00, PT ;  /* 0x00000e000000780c */ /* 0x040fe40003f26070 */
[----:B------:R-:W-:-:S04]  /*0790*/  LEA.HI R18, R0, 0x1, RZ, 0x17 ;  /* 0x0000000100127811 */ /* 0x000fc800078fb8ff */
[----:B------:R-:W-:-:S04]  /*07a0*/  LOP3.LUT R20, R18, 0x7, RZ, 0xc0, !PT ;  /* 0x0000000712147812 */ /* 0x000fc800078ec0ff */
[----:B------:R-:W-:-:S03]  /*07b0*/  ISETP.NE.AND P0, PT, R20, RZ, PT ;  /* 0x000000ff1400720c */ /* 0x000fc60003f05270 */
[----:B------:R-:W-:Y:S10]  /*07c0*/  @!P1 BRA `(.L_x_8) ;  /* 0x0000000000889947 */ /* 0x000ff40003800000 */
[----:B------:R-:W2:Y:S01]  /*07d0*/  LDCU.64 UR6, c[0x0][0x3a8] ;  /* 0x00007500ff0677ac */ /* 0x000ea20008000a00 */
[----:B------:R-:W-:Y:S01]  /*07e0*/  LOP3.LUT R2, R18, 0xfffff8, RZ, 0xc0, !PT ;  /* 0x00fffff812027812 */ /* 0x000fe200078ec0ff */
[----:B0-----:R-:W-:-:S04]  /*07f0*/  IMAD.WIDE.U32 R6, R11, 0x4, RZ ;  /* 0x000000040b067825 */ /* 0x001fc800078e00ff */
[----:B-1----:R-:W-:Y:S02]  /*0800*/  IMAD.MOV.U32 R29, RZ, RZ, R6 ;  /* 0x000000ffff1d7224 */ /* 0x002fe400078e0006 */
[----:B------:R-:W-:Y:S02]  /*0810*/  IMAD.MOV.U32 R12, RZ, RZ, R7 ;  /* 0x000000ffff0c7224 */ /* 0x000fe400078e0007 */
[----:B------:R-:W-:Y:S01]  /*0820*/  IMAD.MOV R2, RZ, RZ, -R2 ;  /* 0x000000ffff027224 */ /* 0x000fe200078e0a02 */
[----:B--2---:R-:W-:-:S04]  /*0830*/  LEA R14, P1, R10, UR6, 0x2 ;  /* 0x000000060a0e7c11 */ /* 0x004fc8000f8210ff */
[----:B------:R-:W-:-:S09]  /*0840*/  LEA.HI.X R16, R10, UR7, R3, 0x2, P1 ;  /* 0x000000070a107c11 */ /* 0x000fd200088f1403 */
.L_x_9:
[----:B------:R-:W-:-:S05]  /*0850*/  IADD3 R8, P1, PT, R4, R29, RZ ;  /* 0x0000001d04087210 */ /* 0x000fca0007f3e0ff */
[----:B------:R-:W-:-:S05]  /*0860*/  IMAD.X R9, R5, 0x1, R12, P1 ;  /* 0x0000000105097824 */ /* 0x000fca00008e060c */
[----:B--2---:R-:W2:Y:S04]  /*0870*/  LDG.E.CONSTANT R13, desc[UR4][R8.64] ;  /* 0x00000004080d7981 */ /* 0x004ea8000c1e9900 */
[----:B------:R-:W3:Y:S04]  /*0880*/  LDG.E.CONSTANT R15, desc[UR4][R8.64+0x800] ;  /* 0x00080004080f7981 */ /* 0x000ee8000c1e9900 */
[----:B------:R-:W4:Y:S04]  /*0890*/  LDG.E.CONSTANT R17, desc[UR4][R8.64+0x1000] ;  /* 0x0010000408117981 */ /* 0x000f28000c1e9900 */
[----:B------:R-:W5:Y:S04]  /*08a0*/  LDG.E.CONSTANT R19, desc[UR4][R8.64+0x1800] ;  /* 0x0018000408137981 */ /* 0x000f68000c1e9900 */
[----:B------:R-:W5:Y:S04]  /*08b0*/  LDG.E.CONSTANT R21, desc[UR4][R8.64+0x2000] ;  /* 0x0020000408157981 */ /* 0x000f68000c1e9900 */
[----:B------:R-:W5:Y:S04]  /*08c0*/  LDG.E.CONSTANT R23, desc[UR4][R8.64+0x2800] ;  /* 0x0028000408177981 */ /* 0x000f68000c1e9900 */
[----:B------:R-:W5:Y:S04]  /*08d0*/  LDG.E.CONSTANT R25, desc[UR4][R8.64+0x3000] ;  /* 0x0030000408197981 */ /* 0x000f68000c1e9900 */
[----:B------:R-:W5:Y:S01]  /*08e0*/  LDG.E.CONSTANT R27, desc[UR4][R8.64+0x3800] ;  /* 0x00380004081b7981 */ /* 0x000f62000c1e9900 */
[C---:B------:R-:W-:Y:S01]  /*08f0*/  IADD3 R6, P1, PT, R29.reuse, R14, RZ ;  /* 0x0000000e1d067210 */ /* 0x040fe20007f3e0ff */
[----:B------:R-:W-:Y:S01]  /*0900*/  VIADD R2, R2, 0x8 ;  /* 0x0000000802027836 */ /* 0x000fe20000000000 */
[----:B------:R-:W-:Y:S01]  /*0910*/  IADD3 R29, P2, PT, R29, 0x4000, RZ ;  /* 0x000040001d1d7810 */ /* 0x000fe20007f5e0ff */
[----:B------:R-:W-:-:S02]  /*0920*/  VIADD R11, R11, 0x1000 ;  /* 0x000010000b0b7836 */ /* 0x000fc40000000000 */
[----:B------:R-:W-:Y:S01]  /*0930*/  IMAD.X R7, R12, 0x1, R16, P1 ;  /* 0x000000010c077824 */ /* 0x000fe200008e0610 */
[----:B------:R-:W-:Y:S01]  /*0940*/  ISETP.NE.AND P1, PT, R2, RZ, PT ;  /* 0x000000ff0200720c */ /* 0x000fe20003f25270 */
[----:B------:R-:W-:-:S03]  /*0950*/  IMAD.X R12, RZ, RZ, R12, P2 ;  /* 0x000000ffff0c7224 */ /* 0x000fc600010e060c */
[----:B--2---:R2:W-:Y:S04]  /*0960*/  STG.E desc[UR4][R6.64], R13 ;  /* 0x0000000d06007986 */ /* 0x0045e8000c101904 */
[----:B---3--:R2:W-:Y:S04]  /*0970*/  STG.E desc[UR4][R6.64+0x800], R15 ;  /* 0x0008000f06007986 */ /* 0x0085e8000c101904 */
[----:B----4-:R2:W-:Y:S04]  /*0980*/  STG.E desc[UR4][R6.64+0x1000], R17 ;  /* 0x0010001106007986 */ /* 0x0105e8000c101904 */
[----:B-----5:R2:W-:Y:S04]  /*0990*/  STG.E desc[UR4][R6.64+0x1800], R19 ;  /* 0x0018001306007986 */ /* 0x0205e8000c101904 */
[----:B------:R2:W-:Y:S04]  /*09a0*/  STG.E desc[UR4][R6.64+0x2000], R21 ;  /* 0x0020001506007986 */ /* 0x0005e8000c101904 */
[----:B------:R2:W-:Y:S04]  /*09b0*/  STG.E desc[UR4][R6.64+0x2800], R23 ;  /* 0x0028001706007986 */ /* 0x0005e8000c101904 */
[----:B------:R2:W-:Y:S04]  /*09c0*/  STG.E desc[UR4][R6.64+0x3000], R25 ;  /* 0x0030001906007986 */ /* 0x0005e8000c101904 */
[----:B------:R2:W-:Y:S01]  /*09d0*/  STG.E desc[UR4][R6.64+0x3800], R27 ;  /* 0x0038001b06007986 */ /* 0x0005e2000c101904 */
[----:B------:R-:W-:Y:S05]  /*09e0*/  @P1 BRA `(.L_x_9) ;  /* 0xfffffffc00981947 */ /* 0x000fea000383ffff */
.L_x_8:
[----:B------:R-:W-:Y:S05]  /*09f0*/  BSYNC.RECONVERGENT B0 ;  /* 0x0000000000007941 */ /* 0x000fea0003800200 */
.L_x_7:
[----:B------:R-:W-:Y:S05]  /*0a00*/  @!P0 EXIT ;  /* 0x000000000000894d */ /* 0x000fea0003800000 */
[----:B------:R-:W-:Y:S01]  /*0a10*/  ISETP.GE.U32.AND P0, PT, R20, 0x4, PT ;  /* 0x000000041400780c */ /* 0x000fe20003f06070 */
[----:B------:R-:W-:Y:S01]  /*0a20*/  BSSY.RECONVERGENT B0, `(.L_x_10) ;  /* 0x0000012000007945 */ /* 0x000fe20003800200 */
[----:B------:R-:W-:-:S11]  /*0a30*/  LOP3.LUT P1, R18, R18, 0x3, RZ, 0xc0, !PT ;  /* 0x0000000312127812 */ /* 0x000fd6000782c0ff */
[----:B------:R-:W-:Y:S05]  /*0a40*/  @!P0 BRA `(.L_x_11) ;  /* 0x00000000003c8947 */ /* 0x000fea0003800000 */
[C---:B0-2---:R-:W-:Y:S01]  /*0a50*/  IMAD.WIDE.U32 R6, R11.reuse, 0x4, R4 ;  /* 0x000000040b067825 */ /* 0x045fe200078e0004 */
[----:B------:R-:W0:Y:S04]  /*0a60*/  LDCU.64 UR6, c[0x0][0x3a8] ;  /* 0x00007500ff0677ac */ /* 0x000e280008000a00 */
[----:B------:R-:W2:Y:S04]  /*0a70*/  LDG.E.CONSTANT R13, desc[UR4][R6.64] ;  /* 0x00000004060d7981 */ /* 0x000ea8000c1e9900 */
[----:B------:R-:W3:Y:S04]  /*0a80*/  LDG.E.CONSTANT R15, desc[UR4][R6.64+0x800] ;  /* 0x00080004060f7981 */ /* 0x000ee8000c1e9900 */
[----:B------:R-:W4:Y:S04]  /*0a90*/  LDG.E.CONSTANT R17, desc[UR4][R6.64+0x1000] ;  /* 0x0010000406117981 */ /* 0x000f28000c1e9900 */
[----:B------:R-:W5:Y:S01]  /*0aa0*/  LDG.E.CONSTANT R19, desc[UR4][R6.64+0x1800] ;  /* 0x0018000406137981 */ /* 0x000f62000c1e9900 */
[C---:B------:R-:W-:Y:S01]  /*0ab0*/  IADD3 R2, P0, PT, R11.reuse, R10, RZ ;  /* 0x0000000a0b027210 */ /* 0x040fe20007f1e0ff */
[----:B------:R-:W-:-:S04]  /*0ac0*/  VIADD R11, R11, 0x800 ;  /* 0x000008000b0b7836 */ /* 0x000fc80000000000 */
[----:B-1----:R-:W-:Y:S01]  /*0ad0*/  IMAD.X R9, RZ, RZ, R3, P0 ;  /* 0x000000ffff097224 */ /* 0x002fe200000e0603 */
[----:B0-----:R-:W-:-:S04]  /*0ae0*/  LEA R8, P0, R2, UR6, 0x2 ;  /* 0x0000000602087c11 */ /* 0x001fc8000f8010ff */
[----:B------:R-:W-:-:S05]  /*0af0*/  LEA.HI.X R9, R2, UR7, R9, 0x2, P0 ;  /* 0x0000000702097c11 */ /* 0x000fca00080f1409 */
[----:B--2---:R0:W-:Y:S04]  /*0b00*/  STG.E desc[UR4][R8.64], R13 ;  /* 0x0000000d08007986 */ /* 0x0041e8000c101904 */
[----:B---3--:R0:W-:Y:S04]  /*0b10*/  STG.E desc[UR4][R8.64+0x800], R15 ;  /* 0x0008000f08007986 */ /* 0x0081e8000c101904 */
[----:B----4-:R0:W-:Y:S04]  /*0b20*/  STG.E desc[UR4][R8.64+0x1000], R17 ;  /* 0x0010001108007986 */ /* 0x0101e8000c101904 */
[----:B-----5:R0:W-:Y:S02]  /*0b30*/  STG.E desc[UR4][R8.64+0x1800], R19 ;  /* 0x0018001308007986 */ /* 0x0201e4000c101904 */
.L_x_11:
[----:B------:R-:W-:Y:S05]  /*0b40*/  BSYNC.RECONVERGENT B0 ;  /* 0x0000000000007941 */ /* 0x000fea0003800200 */
.L_x_10:
[----:B------:R-:W-:Y:S05]  /*0b50*/  @!P1 EXIT ;  /* 0x000000000000994d */ /* 0x000fea0003800000 */
[----:B------:R-:W-:Y:S01]  /*0b60*/  ISETP.NE.AND P1, PT, R18, 0x1, PT ;  /* 0x000000011200780c */ /* 0x000fe20003f25270 */
[----:B------:R-:W-:Y:S01]  /*0b70*/  BSSY.RECONVERGENT B0, `(.L_x_12) ;  /* 0x000000e000007945 */ /* 0x000fe20003800200 */
[----:B------:R-:W-:-:S11]  /*0b80*/  LOP3.LUT P0, RZ, R0, 0x200, RZ, 0xc0, !PT ;  /* 0x0000020000ff7812 */ /* 0x000fd6000780c0ff */
[----:B------:R-:W-:Y:S05]  /*0b90*/  @!P1 BRA `(.L_x_13) ;  /* 0x00000000002c9947 */ /* 0x000fea0003800000 */
[C---:B0-2---:R-:W-:Y:S01]  /*0ba0*/  IMAD.WIDE.U32 R6, R11.reuse, 0x4, R4 ;  /* 0x000000040b067825 */ /* 0x045fe200078e0004 */
[----:B------:R-:W0:Y:S04]  /*0bb0*/  LDCU.64 UR6, c[0x0][0x3a8] ;  /* 0x00007500ff0677ac */ /* 0x000e280008000a00 */
[----:B------:R-:W2:Y:S04]  /*0bc0*/  LDG.E.CONSTANT R13, desc[UR4][R6.64] ;  /* 0x00000004060d7981 */ /* 0x000ea8000c1e9900 */
[----:B------:R-:W3:Y:S01]  /*0bd0*/  LDG.E.CONSTANT R15, desc[UR4][R6.64+0x800] ;  /* 0x00080004060f7981 */ /* 0x000ee2000c1e9900 */
[C---:B------:R-:W-:Y:S01]  /*0be0*/  IADD3 R0, P1, PT, R11.reuse, R10, RZ ;  /* 0x0000000a0b007210 */ /* 0x040fe20007f3e0ff */
[----:B------:R-:W-:-:S04]  /*0bf0*/  VIADD R11, R11, 0x400 ;  /* 0x000004000b0b7836 */ /* 0x000fc80000000000 */
[----:B-1----:R-:W-:Y:S01]  /*0c00*/  IMAD.X R9, RZ, RZ, R3, P1 ;  /* 0x000000ffff097224 */ /* 0x002fe200008e0603 */
[----:B0-----:R-:W-:-:S04]  /*0c10*/  LEA R8, P1, R0, UR6, 0x2 ;  /* 0x0000000600087c11 */ /* 0x001fc8000f8210ff */
[----:B------:R-:W-:-:S05]  /*0c20*/  LEA.HI.X R9, R0, UR7, R9, 0x2, P1 ;  /* 0x0000000700097c11 */ /* 0x000fca00088f1409 */
[----:B--2---:R4:W-:Y:S04]  /*0c30*/  STG.E desc[UR4][R8.64], R13 ;  /* 0x0000000d08007986 */ /* 0x0049e8000c101904 */
[----:B---3--:R4:W-:Y:S02]  /*0c40*/  STG.E desc[UR4][R8.64+0x800], R15 ;  /* 0x0008000f08007986 */ /* 0x0089e4000c101904 */
.L_x_13:
[----:B------:R-:W-:Y:S05]  /*0c50*/  BSYNC.RECONVERGENT B0 ;  /* 0x0000000000007941 */ /* 0x000fea0003800200 */
.L_x_12:
[----:B------:R-:W-:Y:S05]  /*0c60*/  @P0 EXIT ;  /* 0x000000000000094d */ /* 0x000fea0003800000 */
[----:B------:R-:W-:Y:S01]  /*0c70*/  IMAD.WIDE.U32 R4, R11, 0x4, R4 ;  /* 0x000000040b047825 */ /* 0x000fe200078e0004 */
[----:B------:R-:W3:Y:S05]  /*0c80*/  LDCU.64 UR6, c[0x0][0x3a8] ;  /* 0x00007500ff0677ac */ /* 0x000eea0008000a00 */
[----:B------:R-:W5:Y:S01]  /*0c90*/  LDG.E.CONSTANT R5, desc[UR4][R4.64] ;  /* 0x0000000404057981 */ /* 0x000f62000c1e9900 */
[----:B------:R-:W-:-:S05]  /*0ca0*/  IADD3 R10, P0, PT, R10, R11, RZ ;  /* 0x0000000b0a0a7210 */ /* 0x000fca0007f1e0ff */
[----:B------:R-:W-:Y:S01]  /*0cb0*/  IMAD.X R3, RZ, RZ, R3, P0 ;  /* 0x000000ffff037224 */ /* 0x000fe200000e0603 */
[----:B---3--:R-:W-:-:S04]  /*0cc0*/  LEA R2, P0, R10, UR6, 0x2 ;  /* 0x000000060a027c11 */ /* 0x008fc8000f8010ff */
[----:B------:R-:W-:-:S05]  /*0cd0*/  LEA.HI.X R3, R10, UR7, R3, 0x2, P0 ;  /* 0x000000070a037c11 */ /* 0x000fca00080f1403 */
[----:B-----5:R-:W-:Y:S01]  /*0ce0*/  STG.E desc[UR4][R2.64], R5 ;  /* 0x0000000502007986 */ /* 0x020fe2000c101904 */
[----:B------:R-:W-:Y:S05]  /*0cf0*/  EXIT ;  /* 0x000000000000794d */ /* 0x000fea0003800000 */
.L_x_14:
[----:B------:R-:W-:-:S00]  /*0d00*/  BRA `(.L_x_14) ;  /* 0xfffffffc00fc7947 */ /* 0x000fc0000383ffff */
[----:B------:R-:W-:-:S00]  /*0d10*/  NOP ;  /* 0x0000000000007918 */ /* 0x000fc00000000000 */
        /* <DEDUP_REMOVED lines=14> */
.L_x_15:


//--------------------- .nv.shared.reserved.0     --------------------------
	.section	.nv.shared.reserved.0,"aw",@nobits
	.weak		__nv_reservedSMEM_offset_0_alias
	.size		__nv_reservedSMEM_offset_0_alias, 0, 64
	.other		__nv_reservedSMEM_offset_0_alias,@"STO_CUDA_RESERVED_SHARED STV_DEFAULT"
__nv_reservedSMEM_offset_0_alias:
	.zero		0
	.zero		64


//--------------------- .nv.constant0._Z12gatherKernelPPKfPPKiPKmS6_PfPiiii --------------------------
	.section	.nv.constant0._Z12gatherKernelPPKfPPKiPKmS6_PfPiiii,"a",@progbits
	.sectionflags	@""
	.align	4
.nv.constant0._Z12gatherKernelPPKfPPKiPKmS6_PfPiiii:
	.zero		956


//--------------------- SYMBOLS --------------------------

	.type		.nv.reservedSmem.offset0,@object
	.size		.nv.reservedSmem.offset0,0x4
